//
// Generated by NVIDIA NVVM Compiler
//
// Compiler Build ID: CL-36424714
// Cuda compilation tools, release 13.0, V13.0.88
// Based on NVVM 20.0.0
//

.version 9.0
.target sm_100
.address_size 64

	// .globl	_Z3maxPiS_

.visible .entry _Z3maxPiS_(
	.param .u64 .ptr .align 1 _Z3maxPiS__param_0,
	.param .u64 .ptr .align 1 _Z3maxPiS__param_1
)
{
	.reg .b32 	%r<7>;
	.reg .b64 	%rd<7>;

	ld.param.u64 	%rd1, [_Z3maxPiS__param_0];
	ld.param.u64 	%rd2, [_Z3maxPiS__param_1];
	cvta.to.global.u64 	%rd3, %rd2;
	cvta.to.global.u64 	%rd4, %rd1;
	mov.u32 	%r1, %tid.x;
	mov.u32 	%r2, %ctaid.x;
	mov.u32 	%r3, %ntid.x;
	mad.lo.s32 	%r4, %r2, %r3, %r1;
	mul.wide.s32 	%rd5, %r4, 4;
	add.s64 	%rd6, %rd4, %rd5;
	ld.global.u32 	%r5, [%rd6];
	atom.global.max.s32 	%r6, [%rd3], %r5;
	ret;

}


// ===== COMPILED SASS (sm_100) =====

	.target	sm_100

	.elftype	@"ET_EXEC"


//--------------------- .note.nv.tkinfo           --------------------------
	.section	.note.nv.tkinfo,"",@"SHT_NOTE"
	.sectionflags	@"SHF_NOTE_NV_TKINFO"
	.tkinfo
        /*0018*/ 	.word	0x00000002
        /*0030*/ 	.string	""
        /*0030*/ 	.string	"ptxas"
        /*0030*/ 	.string	"Cuda compilation tools, release 13.0, V13.0.88"
        /*0030*/ 	.string	"Build cuda_13.0.r13.0/compiler.36424714_0"
        /*0030*/ 	.string	"-arch sm_100 -m 64 "



//--------------------- .note.nv.cuinfo           --------------------------
	.section	.note.nv.cuinfo,"",@"SHT_NOTE"
	.sectionflags	@"SHF_NOTE_NV_CUINFO"
        /*0018*/ 	.short	0x0002
        /*001a*/ 	.short	0x0064
        /*001c*/ 	.short	0x0082
	.zero		2


//--------------------- .nv.info                  --------------------------
	.section	.nv.info,"",@"SHT_CUDA_INFO"
	.align	4


	//----- nvinfo : EIATTR_REGCOUNT
	.align		4
        /*0000*/ 	.byte	0x04, 0x2f
        /*0002*/ 	.short	(.L_1 - .L_0)
	.align		4
.L_0:
        /*0004*/ 	.word	index@(_Z3maxPiS_)
        /*0008*/ 	.word	0x0000000a


	//----- nvinfo : EIATTR_FRAME_SIZE
	.align		4
.L_1:
        /*000c*/ 	.byte	0x04, 0x11
        /*000e*/ 	.short	(.L_3 - .L_2)
	.align		4
.L_2:
        /*0010*/ 	.word	index@(_Z3maxPiS_)
        /*0014*/ 	.word	0x00000000


	//----- nvinfo : EIATTR_MIN_STACK_SIZE
	.align		4
.L_3:
        /*0018*/ 	.byte	0x04, 0x12
        /*001a*/ 	.short	(.L_5 - .L_4)
	.align		4
.L_4:
        /*001c*/ 	.word	index@(_Z3maxPiS_)
        /*0020*/ 	.word	0x00000000
.L_5:


//--------------------- .nv.compat                --------------------------
	.section	.nv.compat,"",@"SHT_CUDA_COMPAT_INFO"
	.align	4
        /*0000*/ 	.byte	0x02, 0x09, 0x00, 0x00, 0x02, 0x02, 0x01, 0x00, 0x02, 0x05, 0x05, 0x00, 0x03, 0x07, 0x01, 0x01
        /*0010*/ 	.byte	0x02, 0x03, 0x00, 0x00, 0x02, 0x06, 0x01, 0x00, 0x04, 0x0b, 0x08, 0x00, 0x09, 0x00, 0x00, 0x00
        /*0020*/ 	.byte	0x00, 0x00, 0x00, 0x00


//--------------------- .nv.info._Z3maxPiS_       --------------------------
	.section	.nv.info._Z3maxPiS_,"",@"SHT_CUDA_INFO"
	.sectionflags	@""
	.align	4


	//----- nvinfo : EIATTR_CUDA_API_VERSION
	.align		4
        /*0000*/ 	.byte	0x04, 0x37
        /*0002*/ 	.short	(.L_7 - .L_6)
.L_6:
        /*0004*/ 	.word	0x00000082


	//----- nvinfo : EIATTR_KPARAM_INFO
	.align		4
.L_7:
        /*0008*/ 	.byte	0x04, 0x17
        /*000a*/ 	.short	(.L_9 - .L_8)
.L_8:
        /*000c*/ 	.word	0x00000000
        /*0010*/ 	.short	0x0001
        /*0012*/ 	.short	0x0008
        /*0014*/ 	.byte	0x00, 0xf5, 0x21, 0x00


	//----- nvinfo : EIATTR_KPARAM_INFO
	.align		4
.L_9:
        /*0018*/ 	.byte	0x04, 0x17
        /*001a*/ 	.short	(.L_11 - .L_10)
.L_10:
        /*001c*/ 	.word	0x00000000
        /*0020*/ 	.short	0x0000
        /*0022*/ 	.short	0x0000
        /*0024*/ 	.byte	0x00, 0xf5, 0x21, 0x00


	//----- nvinfo : EIATTR_SPARSE_MMA_MASK
	.align		4
.L_11:
        /*0028*/ 	.byte	0x03, 0x50
        /*002a*/ 	.short	0x0000


	//----- nvinfo : EIATTR_MAXREG_COUNT
	.align		4
        /*002c*/ 	.byte	0x03, 0x1b
        /*002e*/ 	.short	0x00ff


	//----- nvinfo : EIATTR_MERCURY_ISA_VERSION
	.align		4
        /*0030*/ 	.byte	0x03, 0x5f
        /*0032*/ 	.short	0x0101


	//----- nvinfo : EIATTR_INT_WARP_WIDE_INSTR_OFFSETS
	.align		4
        /*0034*/ 	.byte	0x04, 0x31
        /*0036*/ 	.short	(.L_13 - .L_12)


	//   ....[0]....
.L_12:
        /*0038*/ 	.word	0x000000a0


	//   ....[1]....
        /*003c*/ 	.word	0x000000e0


	//----- nvinfo : EIATTR_VRC_CTA_INIT_COUNT
	.align		4
.L_13:
        /*0040*/ 	.byte	0x02, 0x4a
	.zero		1
	.zero		1


	//----- nvinfo : EIATTR_EXIT_INSTR_OFFSETS
	.align		4
        /*0044*/ 	.byte	0x04, 0x1c
        /*0046*/ 	.short	(.L_15 - .L_14)


	//   ....[0]....
.L_14:
        /*0048*/ 	.word	0x00000110


	//----- nvinfo : EIATTR_CBANK_PARAM_SIZE
	.align		4
.L_15:
        /*004c*/ 	.byte	0x03, 0x19
        /*004e*/ 	.short	0x0010


	//----- nvinfo : EIATTR_PARAM_CBANK
	.align		4
        /*0050*/ 	.byte	0x04, 0x0a
        /*0052*/ 	.short	(.L_17 - .L_16)
	.align		4
.L_16:
        /*0054*/ 	.word	index@(.nv.constant0._Z3maxPiS_)
        /*0058*/ 	.short	0x0380
        /*005a*/ 	.short	0x0010


	//----- nvinfo : EIATTR_SW_WAR
	.align		4
.L_17:
        /*005c*/ 	.byte	0x04, 0x36
        /*005e*/ 	.short	(.L_19 - .L_18)
.L_18:
        /*0060*/ 	.word	0x00000008
.L_19:


//--------------------- .nv.callgraph             --------------------------
	.section	.nv.callgraph,"",@"SHT_CUDA_CALLGRAPH"
	.align	4
	.sectionentsize	8
	.align		4
        /*0000*/ 	.word	0x00000000
	.align		4
        /*0004*/ 	.word	0xffffffff
	.align		4
        /*0008*/ 	.word	0x00000000
	.align		4
        /*000c*/ 	.word	0xfffffffe
	.align		4
        /*0010*/ 	.word	0x00000000
	.align		4
        /*0014*/ 	.word	0xfffffffd
	.align		4
        /*0018*/ 	.word	0x00000000
	.align		4
        /*001c*/ 	.word	0xfffffffc


//--------------------- .text._Z3maxPiS_          --------------------------
	.section	.text._Z3maxPiS_,"ax",@progbits
	.align	128
        .global         _Z3maxPiS_
        .type           _Z3maxPiS_,@function
        .size           _Z3maxPiS_,(.L_x_1 - _Z3maxPiS_)
        .other          _Z3maxPiS_,@"STO_CUDA_ENTRY STV_DEFAULT"
_Z3maxPiS_:
.text._Z3maxPiS_:
[----:B------:R-:W-:Y:S01]  /*0000*/  LDC R1, c[0x0][0x37c] ;  /* 0x0000df00ff017b82 */ /* 0x000fe20000000800 */
[----:B------:R-:W0:Y:S07]  /*0010*/  S2R R5, SR_TID.X ;  /* 0x0000000000057919 */ /* 0x000e2e0000002100 */
[----:B------:R-:W0:Y:S01]  /*0020*/  S2UR UR4, SR_CTAID.X ;  /* 0x00000000000479c3 */ /* 0x000e220000002500 */
[----:B------:R-:W1:Y:S07]  /*0030*/  LDCU.64 UR6, c[0x0][0x358] ;  /* 0x00006b00ff0677ac */ /* 0x000e6e0008000a00 */
[----:B------:R-:W0:Y:S08]  /*0040*/  LDC R0, c[0x0][0x360] ;  /* 0x0000d800ff007b82 */ /* 0x000e300000000800 */
[----:B------:R-:W2:Y:S01]  /*0050*/  LDC.64 R2, c[0x0][0x380] ;  /* 0x0000e000ff027b82 */ /* 0x000ea20000000a00 */
[----:B0-----:R-:W-:-:S04]  /*0060*/  IMAD R5, R0, UR4, R5 ;  /* 0x0000000400057c24 */ /* 0x001fc8000f8e0205 */
[----:B--2---:R-:W-:-:S06]  /*0070*/  IMAD.WIDE R2, R5, 0x4, R2 ;  /* 0x0000000405027825 */ /* 0x004fcc00078e0202 */
[----:B-1----:R-:W2:Y:S01]  /*0080*/  LDG.E R2, desc[UR6][R2.64] ;  /* 0x0000000602027981 */ /* 0x002ea2000c1e1900 */
[----:B------:R-:W0:Y:S01]  /*0090*/  LDC.64 R4, c[0x0][0x388] ;  /* 0x0000e200ff047b82 */ /* 0x000e220000000a00 */
[----:B------:R-:W-:Y:S01]  /*00a0*/  VOTEU.ANY UR4, UPT, PT ;  /* 0x0000000000047886 */ /* 0x000fe200038e0100 */
[----:B------:R-:W1:Y:S01]  /*00b0*/  S2R R0, SR_LANEID ;  /* 0x0000000000007919 */ /* 0x000e620000000000 */
[----:B------:R-:W-:-:S06]  /*00c0*/  UFLO.U32 UR4, UR4 ;  /* 0x00000004000472bd */ /* 0x000fcc00080e0000 */
[----:B-1----:R-:W-:Y:S02]  /*00d0*/  ISETP.EQ.U32.AND P0, PT, R0, UR4, PT ;  /* 0x0000000400007c0c */ /* 0x002fe4000bf02070 */
[----:B--2---:R-:W-:-:S13]  /*00e0*/  CREDUX.MAX.S32 UR5, R2 ;  /* 0x00000000020572cc */ /* 0x004fda0000000200 */
[----:B------:R-:W-:-:S05]  /*00f0*/  MOV R7, UR5 ;  /* 0x0000000500077c02 */ /* 0x000fca0008000f00 */
[----:B0-----:R-:W-:Y:S01]  /*0100*/  @P0 REDG.E.MAX.S32.STRONG.GPU desc[UR6][R4.64], R7 ;  /* 0x000000070400098e */ /* 0x001fe2000d12e306 */
[----:B------:R-:W-:Y:S05]  /*0110*/  EXIT ;  /* 0x000000000000794d */ /* 0x000fea0003800000 */
.L_x_0:
[----:B------:R-:W-:-:S00]  /*0120*/  BRA `(.L_x_0) ;  /* 0xfffffffc00fc7947 */ /* 0x000fc0000383ffff */
[----:B------:R-:W-:-:S00]  /*0130*/  NOP ;  /* 0x0000000000007918 */ /* 0x000fc00000000000 */
        /* <DEDUP_REMOVED lines=12> */
.L_x_1:


//--------------------- .nv.shared.reserved.0     --------------------------
	.section	.nv.shared.reserved.0,"aw",@nobits
	.weak		__nv_reservedSMEM_offset_0_alias
	.size		__nv_reservedSMEM_offset_0_alias, 0, 64
	.other		__nv_reservedSMEM_offset_0_alias,@"STO_CUDA_RESERVED_SHARED STV_DEFAULT"
__nv_reservedSMEM_offset_0_alias:
	.zero		0
	.zero		64


//--------------------- .nv.constant0._Z3maxPiS_  --------------------------
	.section	.nv.constant0._Z3maxPiS_,"a",@progbits
	.sectionflags	@""
	.align	4
.nv.constant0._Z3maxPiS_:
	.zero		912


//--------------------- SYMBOLS --------------------------

	.type		.nv.reservedSmem.offset0,@object
	.size		.nv.reservedSmem.offset0,0x4
